//
// Generated by NVIDIA NVVM Compiler
//
// Compiler Build ID: CL-36424714
// Cuda compilation tools, release 13.0, V13.0.88
// Based on NVVM 20.0.0
//

.version 9.0
.target sm_100
.address_size 64

	// .globl	_Z10gemv_blockILi1EEvPfS0_S0_ii
// _ZZ10gemv_blockILi1EEvPfS0_S0_iiE11partial_sum has been demoted

.visible .entry _Z10gemv_blockILi1EEvPfS0_S0_ii(
	.param .u64 .ptr .align 1 _Z10gemv_blockILi1EEvPfS0_S0_ii_param_0,
	.param .u64 .ptr .align 1 _Z10gemv_blockILi1EEvPfS0_S0_ii_param_1,
	.param .u64 .ptr .align 1 _Z10gemv_blockILi1EEvPfS0_S0_ii_param_2,
	.param .u32 _Z10gemv_blockILi1EEvPfS0_S0_ii_param_3,
	.param .u32 _Z10gemv_blockILi1EEvPfS0_S0_ii_param_4
)
{
	.reg .pred 	%p<21>;
	.reg .b32 	%r<55>;
	.reg .b32 	%f<236>;
	.reg .b64 	%rd<41>;
	// demoted variable
	.shared .align 4 .b8 _ZZ10gemv_blockILi1EEvPfS0_S0_iiE11partial_sum[16];
	ld.param.u64 	%rd11, [_Z10gemv_blockILi1EEvPfS0_S0_ii_param_0];
	ld.param.u64 	%rd12, [_Z10gemv_blockILi1EEvPfS0_S0_ii_param_1];
	ld.param.u64 	%rd10, [_Z10gemv_blockILi1EEvPfS0_S0_ii_param_2];
	ld.param.u32 	%r23, [_Z10gemv_blockILi1EEvPfS0_S0_ii_param_3];
	ld.param.u32 	%r22, [_Z10gemv_blockILi1EEvPfS0_S0_ii_param_4];
	cvta.to.global.u64 	%rd1, %rd12;
	cvta.to.global.u64 	%rd2, %rd11;
	mov.u32 	%r1, %tid.x;
	and.b32  	%r2, %r1, 31;
	shr.u32 	%r3, %r1, 5;
	and.b32  	%r4, %r1, 127;
	shr.u32 	%r24, %r1, 7;
	mov.u32 	%r25, %ctaid.x;
	add.s32 	%r5, %r24, %r25;
	setp.ge.s32 	%p1, %r5, %r23;
	@%p1 bra 	$L__BB0_19;
	shl.b32 	%r52, %r4, 2;
	setp.ge.s32 	%p2, %r52, %r22;
	mov.f32 	%f234, 0f00000000;
	@%p2 bra 	$L__BB0_13;
	mul.lo.s32 	%r26, %r22, %r5;
	cvt.s64.s32 	%rd3, %r26;
	not.b32 	%r27, %r52;
	add.s32 	%r7, %r22, %r27;
	shr.u32 	%r28, %r7, 9;
	add.s32 	%r8, %r28, 1;
	and.b32  	%r9, %r8, 7;
	setp.lt.u32 	%p3, %r7, 3584;
	mov.f32 	%f234, 0f00000000;
	@%p3 bra 	$L__BB0_5;
	and.b32  	%r29, %r8, 16777208;
	neg.s32 	%r50, %r29;
	mul.wide.u32 	%rd13, %r4, 16;
	shl.b64 	%rd14, %rd3, 2;
	add.s64 	%rd15, %rd13, %rd14;
	add.s64 	%rd16, %rd15, %rd2;
	add.s64 	%rd40, %rd16, 8192;
	add.s64 	%rd17, %rd13, %rd1;
	add.s64 	%rd39, %rd17, 8192;
	mov.f32 	%f234, 0f00000000;
$L__BB0_4:
	.pragma "nounroll";
	ld.global.v4.f32 	{%f20, %f21, %f22, %f23}, [%rd40+-8192];
	ld.global.v4.f32 	{%f24, %f25, %f26, %f27}, [%rd39+-8192];
	mul.f32 	%f28, %f21, %f25;
	fma.rn.f32 	%f29, %f20, %f24, %f28;
	fma.rn.f32 	%f30, %f22, %f26, %f29;
	fma.rn.f32 	%f31, %f23, %f27, %f30;
	add.f32 	%f32, %f234, %f31;
	ld.global.v4.f32 	{%f33, %f34, %f35, %f36}, [%rd40+-6144];
	ld.global.v4.f32 	{%f37, %f38, %f39, %f40}, [%rd39+-6144];
	mul.f32 	%f41, %f34, %f38;
	fma.rn.f32 	%f42, %f33, %f37, %f41;
	fma.rn.f32 	%f43, %f35, %f39, %f42;
	fma.rn.f32 	%f44, %f36, %f40, %f43;
	add.f32 	%f45, %f32, %f44;
	ld.global.v4.f32 	{%f46, %f47, %f48, %f49}, [%rd40+-4096];
	ld.global.v4.f32 	{%f50, %f51, %f52, %f53}, [%rd39+-4096];
	mul.f32 	%f54, %f47, %f51;
	fma.rn.f32 	%f55, %f46, %f50, %f54;
	fma.rn.f32 	%f56, %f48, %f52, %f55;
	fma.rn.f32 	%f57, %f49, %f53, %f56;
	add.f32 	%f58, %f45, %f57;
	ld.global.v4.f32 	{%f59, %f60, %f61, %f62}, [%rd40+-2048];
	ld.global.v4.f32 	{%f63, %f64, %f65, %f66}, [%rd39+-2048];
	mul.f32 	%f67, %f60, %f64;
	fma.rn.f32 	%f68, %f59, %f63, %f67;
	fma.rn.f32 	%f69, %f61, %f65, %f68;
	fma.rn.f32 	%f70, %f62, %f66, %f69;
	add.f32 	%f71, %f58, %f70;
	ld.global.v4.f32 	{%f72, %f73, %f74, %f75}, [%rd40];
	ld.global.v4.f32 	{%f76, %f77, %f78, %f79}, [%rd39];
	mul.f32 	%f80, %f73, %f77;
	fma.rn.f32 	%f81, %f72, %f76, %f80;
	fma.rn.f32 	%f82, %f74, %f78, %f81;
	fma.rn.f32 	%f83, %f75, %f79, %f82;
	add.f32 	%f84, %f71, %f83;
	ld.global.v4.f32 	{%f85, %f86, %f87, %f88}, [%rd40+2048];
	ld.global.v4.f32 	{%f89, %f90, %f91, %f92}, [%rd39+2048];
	mul.f32 	%f93, %f86, %f90;
	fma.rn.f32 	%f94, %f85, %f89, %f93;
	fma.rn.f32 	%f95, %f87, %f91, %f94;
	fma.rn.f32 	%f96, %f88, %f92, %f95;
	add.f32 	%f97, %f84, %f96;
	ld.global.v4.f32 	{%f98, %f99, %f100, %f101}, [%rd40+4096];
	ld.global.v4.f32 	{%f102, %f103, %f104, %f105}, [%rd39+4096];
	mul.f32 	%f106, %f99, %f103;
	fma.rn.f32 	%f107, %f98, %f102, %f106;
	fma.rn.f32 	%f108, %f100, %f104, %f107;
	fma.rn.f32 	%f109, %f101, %f105, %f108;
	add.f32 	%f110, %f97, %f109;
	ld.global.v4.f32 	{%f111, %f112, %f113, %f114}, [%rd40+6144];
	ld.global.v4.f32 	{%f115, %f116, %f117, %f118}, [%rd39+6144];
	mul.f32 	%f119, %f112, %f116;
	fma.rn.f32 	%f120, %f111, %f115, %f119;
	fma.rn.f32 	%f121, %f113, %f117, %f120;
	fma.rn.f32 	%f122, %f114, %f118, %f121;
	add.f32 	%f234, %f110, %f122;
	add.s32 	%r52, %r52, 4096;
	add.s32 	%r50, %r50, 8;
	add.s64 	%rd40, %rd40, 16384;
	add.s64 	%rd39, %rd39, 16384;
	setp.ne.s32 	%p4, %r50, 0;
	@%p4 bra 	$L__BB0_4;
$L__BB0_5:
	setp.eq.s32 	%p5, %r9, 0;
	@%p5 bra 	$L__BB0_13;
	setp.lt.u32 	%p6, %r9, 4;
	@%p6 bra 	$L__BB0_8;
	cvt.u64.u32 	%rd18, %r52;
	add.s64 	%rd19, %rd18, %rd3;
	shl.b64 	%rd20, %rd19, 2;
	add.s64 	%rd21, %rd2, %rd20;
	ld.global.v4.f32 	{%f124, %f125, %f126, %f127}, [%rd21];
	mul.wide.u32 	%rd22, %r52, 4;
	add.s64 	%rd23, %rd1, %rd22;
	ld.global.v4.f32 	{%f128, %f129, %f130, %f131}, [%rd23];
	mul.f32 	%f132, %f125, %f129;
	fma.rn.f32 	%f133, %f124, %f128, %f132;
	fma.rn.f32 	%f134, %f126, %f130, %f133;
	fma.rn.f32 	%f135, %f127, %f131, %f134;
	add.f32 	%f136, %f234, %f135;
	ld.global.v4.f32 	{%f137, %f138, %f139, %f140}, [%rd21+2048];
	ld.global.v4.f32 	{%f141, %f142, %f143, %f144}, [%rd23+2048];
	mul.f32 	%f145, %f138, %f142;
	fma.rn.f32 	%f146, %f137, %f141, %f145;
	fma.rn.f32 	%f147, %f139, %f143, %f146;
	fma.rn.f32 	%f148, %f140, %f144, %f147;
	add.f32 	%f149, %f136, %f148;
	ld.global.v4.f32 	{%f150, %f151, %f152, %f153}, [%rd21+4096];
	ld.global.v4.f32 	{%f154, %f155, %f156, %f157}, [%rd23+4096];
	mul.f32 	%f158, %f151, %f155;
	fma.rn.f32 	%f159, %f150, %f154, %f158;
	fma.rn.f32 	%f160, %f152, %f156, %f159;
	fma.rn.f32 	%f161, %f153, %f157, %f160;
	add.f32 	%f162, %f149, %f161;
	ld.global.v4.f32 	{%f163, %f164, %f165, %f166}, [%rd21+6144];
	ld.global.v4.f32 	{%f167, %f168, %f169, %f170}, [%rd23+6144];
	mul.f32 	%f171, %f164, %f168;
	fma.rn.f32 	%f172, %f163, %f167, %f171;
	fma.rn.f32 	%f173, %f165, %f169, %f172;
	fma.rn.f32 	%f174, %f166, %f170, %f173;
	add.f32 	%f234, %f162, %f174;
	add.s32 	%r52, %r52, 2048;
$L__BB0_8:
	and.b32  	%r31, %r8, 3;
	setp.eq.s32 	%p7, %r31, 0;
	@%p7 bra 	$L__BB0_13;
	setp.eq.s32 	%p8, %r31, 1;
	@%p8 bra 	$L__BB0_11;
	cvt.u64.u32 	%rd24, %r52;
	add.s64 	%rd25, %rd24, %rd3;
	shl.b64 	%rd26, %rd25, 2;
	add.s64 	%rd27, %rd2, %rd26;
	ld.global.v4.f32 	{%f176, %f177, %f178, %f179}, [%rd27];
	mul.wide.u32 	%rd28, %r52, 4;
	add.s64 	%rd29, %rd1, %rd28;
	ld.global.v4.f32 	{%f180, %f181, %f182, %f183}, [%rd29];
	mul.f32 	%f184, %f177, %f181;
	fma.rn.f32 	%f185, %f176, %f180, %f184;
	fma.rn.f32 	%f186, %f178, %f182, %f185;
	fma.rn.f32 	%f187, %f179, %f183, %f186;
	add.f32 	%f188, %f234, %f187;
	ld.global.v4.f32 	{%f189, %f190, %f191, %f192}, [%rd27+2048];
	ld.global.v4.f32 	{%f193, %f194, %f195, %f196}, [%rd29+2048];
	mul.f32 	%f197, %f190, %f194;
	fma.rn.f32 	%f198, %f189, %f193, %f197;
	fma.rn.f32 	%f199, %f191, %f195, %f198;
	fma.rn.f32 	%f200, %f192, %f196, %f199;
	add.f32 	%f234, %f188, %f200;
	add.s32 	%r52, %r52, 1024;
$L__BB0_11:
	and.b32  	%r32, %r7, 512;
	setp.ne.s32 	%p9, %r32, 0;
	@%p9 bra 	$L__BB0_13;
	cvt.u64.u32 	%rd30, %r52;
	add.s64 	%rd31, %rd30, %rd3;
	shl.b64 	%rd32, %rd31, 2;
	add.s64 	%rd33, %rd2, %rd32;
	ld.global.v4.f32 	{%f201, %f202, %f203, %f204}, [%rd33];
	mul.wide.u32 	%rd34, %r52, 4;
	add.s64 	%rd35, %rd1, %rd34;
	ld.global.v4.f32 	{%f205, %f206, %f207, %f208}, [%rd35];
	mul.f32 	%f209, %f202, %f206;
	fma.rn.f32 	%f210, %f201, %f205, %f209;
	fma.rn.f32 	%f211, %f203, %f207, %f210;
	fma.rn.f32 	%f212, %f204, %f208, %f211;
	add.f32 	%f234, %f234, %f212;
$L__BB0_13:
	mov.b32 	%r33, %f234;
	shfl.sync.down.b32	%r34|%p10, %r33, 16, 31, -1;
	mov.b32 	%f213, %r34;
	add.f32 	%f214, %f234, %f213;
	mov.b32 	%r35, %f214;
	shfl.sync.down.b32	%r36|%p11, %r35, 8, 31, -1;
	mov.b32 	%f215, %r36;
	add.f32 	%f216, %f214, %f215;
	mov.b32 	%r37, %f216;
	shfl.sync.down.b32	%r38|%p12, %r37, 4, 31, -1;
	mov.b32 	%f217, %r38;
	add.f32 	%f218, %f216, %f217;
	mov.b32 	%r39, %f218;
	shfl.sync.down.b32	%r40|%p13, %r39, 2, 31, -1;
	mov.b32 	%f219, %r40;
	add.f32 	%f220, %f218, %f219;
	mov.b32 	%r41, %f220;
	shfl.sync.down.b32	%r42|%p14, %r41, 1, 31, -1;
	mov.b32 	%f221, %r42;
	add.f32 	%f13, %f220, %f221;
	setp.ne.s32 	%p15, %r2, 0;
	shl.b32 	%r43, %r3, 2;
	mov.u32 	%r44, _ZZ10gemv_blockILi1EEvPfS0_S0_iiE11partial_sum;
	add.s32 	%r20, %r44, %r43;
	@%p15 bra 	$L__BB0_15;
	st.shared.f32 	[%r20], %f13;
$L__BB0_15:
	bar.sync 	0;
	setp.gt.u32 	%p16, %r2, 3;
	mov.f32 	%f235, 0f00000000;
	@%p16 bra 	$L__BB0_17;
	ld.shared.f32 	%f235, [%r20];
$L__BB0_17:
	mov.b32 	%r45, %f235;
	shfl.sync.bfly.b32	%r46|%p17, %r45, 1, 31, -1;
	mov.b32 	%f223, %r46;
	add.f32 	%f224, %f235, %f223;
	mov.b32 	%r47, %f224;
	shfl.sync.bfly.b32	%r48|%p18, %r47, 2, 31, -1;
	mov.b32 	%f225, %r48;
	add.f32 	%f226, %f224, %f225;
	mov.b32 	%r49, %f226;
	shfl.sync.idx.b32	%r21|%p19, %r49, %r3, 31, -1;
	setp.ne.s32 	%p20, %r4, 0;
	@%p20 bra 	$L__BB0_19;
	cvta.to.global.u64 	%rd36, %rd10;
	mul.wide.s32 	%rd37, %r5, 4;
	add.s64 	%rd38, %rd36, %rd37;
	st.global.u32 	[%rd38], %r21;
$L__BB0_19:
	ret;

}


// ===== COMPILED SASS (sm_100) =====

	.target	sm_100

	.elftype	@"ET_EXEC"


//--------------------- .note.nv.tkinfo           --------------------------
	.section	.note.nv.tkinfo,"",@"SHT_NOTE"
	.sectionflags	@"SHF_NOTE_NV_TKINFO"
	.tkinfo
        /*0018*/ 	.word	0x00000002
        /*0030*/ 	.string	""
        /*0030*/ 	.string	"ptxas"
        /*0030*/ 	.string	"Cuda compilation tools, release 13.0, V13.0.88"
        /*0030*/ 	.string	"Build cuda_13.0.r13.0/compiler.36424714_0"
        /*0030*/ 	.string	"-arch sm_100 -m 64 "



//--------------------- .note.nv.cuinfo           --------------------------
	.section	.note.nv.cuinfo,"",@"SHT_NOTE"
	.sectionflags	@"SHF_NOTE_NV_CUINFO"
        /*0018*/ 	.short	0x0002
        /*001a*/ 	.short	0x0064
        /*001c*/ 	.short	0x0082
	.zero		2


//--------------------- .nv.info                  --------------------------
	.section	.nv.info,"",@"SHT_CUDA_INFO"
	.align	4


	//----- nvinfo : EIATTR_REGCOUNT
	.align		4
        /*0000*/ 	.byte	0x04, 0x2f
        /*0002*/ 	.short	(.L_1 - .L_0)
	.align		4
.L_0:
        /*0004*/ 	.word	index@(_Z10gemv_blockILi1EEvPfS0_S0_ii)
        /*0008*/ 	.word	0x00000028


	//----- nvinfo : EIATTR_FRAME_SIZE
	.align		4
.L_1:
        /*000c*/ 	.byte	0x04, 0x11
        /*000e*/ 	.short	(.L_3 - .L_2)
	.align		4
.L_2:
        /*0010*/ 	.word	index@(_Z10gemv_blockILi1EEvPfS0_S0_ii)
        /*0014*/ 	.word	0x00000000


	//----- nvinfo : EIATTR_MIN_STACK_SIZE
	.align		4
.L_3:
        /*0018*/ 	.byte	0x04, 0x12
        /*001a*/ 	.short	(.L_5 - .L_4)
	.align		4
.L_4:
        /*001c*/ 	.word	index@(_Z10gemv_blockILi1EEvPfS0_S0_ii)
        /*0020*/ 	.word	0x00000000
.L_5:


//--------------------- .nv.compat                --------------------------
	.section	.nv.compat,"",@"SHT_CUDA_COMPAT_INFO"
	.align	4
        /*0000*/ 	.byte	0x02, 0x09, 0x00, 0x00, 0x02, 0x02, 0x01, 0x00, 0x02, 0x05, 0x05, 0x00, 0x03, 0x07, 0x01, 0x01
        /*0010*/ 	.byte	0x02, 0x03, 0x00, 0x00, 0x02, 0x06, 0x01, 0x00, 0x04, 0x0b, 0x08, 0x00, 0x09, 0x00, 0x00, 0x00
        /*0020*/ 	.byte	0x00, 0x00, 0x00, 0x00


//--------------------- .nv.info._Z10gemv_blockILi1EEvPfS0_S0_ii --------------------------
	.section	.nv.info._Z10gemv_blockILi1EEvPfS0_S0_ii,"",@"SHT_CUDA_INFO"
	.sectionflags	@""
	.align	4


	//----- nvinfo : EIATTR_CUDA_API_VERSION
	.align		4
        /*0000*/ 	.byte	0x04, 0x37
        /*0002*/ 	.short	(.L_7 - .L_6)
.L_6:
        /*0004*/ 	.word	0x00000082


	//----- nvinfo : EIATTR_KPARAM_INFO
	.align		4
.L_7:
        /*0008*/ 	.byte	0x04, 0x17
        /*000a*/ 	.short	(.L_9 - .L_8)
.L_8:
        /*000c*/ 	.word	0x00000000
        /*0010*/ 	.short	0x0004
        /*0012*/ 	.short	0x001c
        /*0014*/ 	.byte	0x00, 0xf0, 0x11, 0x00


	//----- nvinfo : EIATTR_KPARAM_INFO
	.align		4
.L_9:
        /*0018*/ 	.byte	0x04, 0x17
        /*001a*/ 	.short	(.L_11 - .L_10)
.L_10:
        /*001c*/ 	.word	0x00000000
        /*0020*/ 	.short	0x0003
        /*0022*/ 	.short	0x0018
        /*0024*/ 	.byte	0x00, 0xf0, 0x11, 0x00


	//----- nvinfo : EIATTR_KPARAM_INFO
	.align		4
.L_11:
        /*0028*/ 	.byte	0x04, 0x17
        /*002a*/ 	.short	(.L_13 - .L_12)
.L_12:
        /*002c*/ 	.word	0x00000000
        /*0030*/ 	.short	0x0002
        /*0032*/ 	.short	0x0010
        /*0034*/ 	.byte	0x00, 0xf5, 0x21, 0x00


	//----- nvinfo : EIATTR_KPARAM_INFO
	.align		4
.L_13:
        /*0038*/ 	.byte	0x04, 0x17
        /*003a*/ 	.short	(.L_15 - .L_14)
.L_14:
        /*003c*/ 	.word	0x00000000
        /*0040*/ 	.short	0x0001
        /*0042*/ 	.short	0x0008
        /*0044*/ 	.byte	0x00, 0xf5, 0x21, 0x00


	//----- nvinfo : EIATTR_KPARAM_INFO
	.align		4
.L_15:
        /*0048*/ 	.byte	0x04, 0x17
        /*004a*/ 	.short	(.L_17 - .L_16)
.L_16:
        /*004c*/ 	.word	0x00000000
        /*0050*/ 	.short	0x0000
        /*0052*/ 	.short	0x0000
        /*0054*/ 	.byte	0x00, 0xf5, 0x21, 0x00


	//----- nvinfo : EIATTR_SPARSE_MMA_MASK
	.align		4
.L_17:
        /*0058*/ 	.byte	0x03, 0x50
        /*005a*/ 	.short	0x0000


	//----- nvinfo : EIATTR_MAXREG_COUNT
	.align		4
        /*005c*/ 	.byte	0x03, 0x1b
        /*005e*/ 	.short	0x00ff


	//----- nvinfo : EIATTR_NUM_BARRIERS
	.align		4
        /*0060*/ 	.byte	0x02, 0x4c
        /*0062*/ 	.byte	0x01
	.zero		1


	//----- nvinfo : EIATTR_MERCURY_ISA_VERSION
	.align		4
        /*0064*/ 	.byte	0x03, 0x5f
        /*0066*/ 	.short	0x0101


	//----- nvinfo : EIATTR_COOP_GROUP_MASK_REGIDS
	.align		4
        /*0068*/ 	.byte	0x04, 0x29
        /*006a*/ 	.short	(.L_19 - .L_18)


	//   ....[0]....
.L_18:
        /*006c*/ 	.word	0xffffffff


	//   ....[1]....
        /*0070*/ 	.word	0xffffffff


	//   ....[2]....
        /*0074*/ 	.word	0xffffffff


	//   ....[3]....
        /*0078*/ 	.word	0xffffffff


	//   ....[4]....
        /*007c*/ 	.word	0xffffffff


	//   ....[5]....
        /*0080*/ 	.word	0xffffffff


	//   ....[6]....
        /*0084*/ 	.word	0xffffffff


	//   ....[7]....
        /*0088*/ 	.word	0xffffffff


	//----- nvinfo : EIATTR_COOP_GROUP_INSTR_OFFSETS
	.align		4
.L_19:
        /*008c*/ 	.byte	0x04, 0x28
        /*008e*/ 	.short	(.L_21 - .L_20)


	//   ....[0]....
.L_20:
        /*0090*/ 	.word	0x00000c10


	//   ....[1]....
        /*0094*/ 	.word	0x00000c80


	//   ....[2]....
        /*0098*/ 	.word	0x00000cb0


	//   ....[3]....
        /*009c*/ 	.word	0x00000ce0


	//   ....[4]....
        /*00a0*/ 	.word	0x00000d00


	//   ....[5]....
        /*00a4*/ 	.word	0x00000d60


	//   ....[6]....
        /*00a8*/ 	.word	0x00000d80


	//   ....[7]....
        /*00ac*/ 	.word	0x00000da0


	//----- nvinfo : EIATTR_VRC_CTA_INIT_COUNT
	.align		4
.L_21:
        /*00b0*/ 	.byte	0x02, 0x4a
	.zero		1
	.zero		1


	//----- nvinfo : EIATTR_EXIT_INSTR_OFFSETS
	.align		4
        /*00b4*/ 	.byte	0x04, 0x1c
        /*00b6*/ 	.short	(.L_23 - .L_22)


	//   ....[0]....
.L_22:
        /*00b8*/ 	.word	0x00000060


	//   ....[1]....
        /*00bc*/ 	.word	0x00000db0


	//   ....[2]....
        /*00c0*/ 	.word	0x00000df0


	//----- nvinfo : EIATTR_CRS_STACK_SIZE
	.align		4
.L_23:
        /*00c4*/ 	.byte	0x04, 0x1e
        /*00c6*/ 	.short	(.L_25 - .L_24)
.L_24:
        /*00c8*/ 	.word	0x00000000


	//----- nvinfo : EIATTR_CBANK_PARAM_SIZE
	.align		4
.L_25:
        /*00cc*/ 	.byte	0x03, 0x19
        /*00ce*/ 	.short	0x0020


	//----- nvinfo : EIATTR_PARAM_CBANK
	.align		4
        /*00d0*/ 	.byte	0x04, 0x0a
        /*00d2*/ 	.short	(.L_27 - .L_26)
	.align		4
.L_26:
        /*00d4*/ 	.word	index@(.nv.constant0._Z10gemv_blockILi1EEvPfS0_S0_ii)
        /*00d8*/ 	.short	0x0380
        /*00da*/ 	.short	0x0020


	//----- nvinfo : EIATTR_SW_WAR
	.align		4
.L_27:
        /*00dc*/ 	.byte	0x04, 0x36
        /*00de*/ 	.short	(.L_29 - .L_28)
.L_28:
        /*00e0*/ 	.word	0x00000008
.L_29:


//--------------------- .nv.callgraph             --------------------------
	.section	.nv.callgraph,"",@"SHT_CUDA_CALLGRAPH"
	.align	4
	.sectionentsize	8
	.align		4
        /*0000*/ 	.word	0x00000000
	.align		4
        /*0004*/ 	.word	0xffffffff
	.align		4
        /*0008*/ 	.word	0x00000000
	.align		4
        /*000c*/ 	.word	0xfffffffe
	.align		4
        /*0010*/ 	.word	0x00000000
	.align		4
        /*0014*/ 	.word	0xfffffffd
	.align		4
        /*0018*/ 	.word	0x00000000
	.align		4
        /*001c*/ 	.word	0xfffffffc


//--------------------- .text._Z10gemv_blockILi1EEvPfS0_S0_ii --------------------------
	.section	.text._Z10gemv_blockILi1EEvPfS0_S0_ii,"ax",@progbits
	.align	128
        .global         _Z10gemv_blockILi1EEvPfS0_S0_ii
        .type           _Z10gemv_blockILi1EEvPfS0_S0_ii,@function
        .size           _Z10gemv_blockILi1EEvPfS0_S0_ii,(.L_x_10 - _Z10gemv_blockILi1EEvPfS0_S0_ii)
        .other          _Z10gemv_blockILi1EEvPfS0_S0_ii,@"STO_CUDA_ENTRY STV_DEFAULT"
_Z10gemv_blockILi1EEvPfS0_S0_ii:
.text._Z10gemv_blockILi1EEvPfS0_S0_ii:
[----:B------:R-:W-:Y:S01]  /*0000*/  LDC R1, c[0x0][0x37c] ;  /* 0x0000df00ff017b82 */ /* 0x000fe20000000800 */
[----:B------:R-:W0:Y:S07]  /*0010*/  S2R R30, SR_TID.X ;  /* 0x00000000001e7919 */ /* 0x000e2e0000002100 */
[----:B------:R-:W0:Y:S01]  /*0020*/  S2UR UR4, SR_CTAID.X ;  /* 0x00000000000479c3 */ /* 0x000e220000002500 */
[----:B------:R-:W1:Y:S01]  /*0030*/  LDCU UR5, c[0x0][0x398] ;  /* 0x00007300ff0577ac */ /* 0x000e620008000800 */
[----:B0-----:R-:W-:-:S04]  /*0040*/  LEA.HI R2, R30, UR4, RZ, 0x19 ;  /* 0x000000041e027c11 */ /* 0x001fc8000f8fc8ff */
[----:B-1----:R-:W-:-:S13]  /*0050*/  ISETP.GE.AND P0, PT, R2, UR5, PT ;  /* 0x0000000502007c0c */ /* 0x002fda000bf06270 */
[----:B------:R-:W-:Y:S05]  /*0060*/  @P0 EXIT ;  /* 0x000000000000094d */ /* 0x000fea0003800000 */
[----:B------:R-:W0:Y:S01]  /*0070*/  LDCU UR8, c[0x0][0x39c] ;  /* 0x00007380ff0877ac */ /* 0x000e220008000800 */
[----:B------:R-:W-:Y:S01]  /*0080*/  LOP3.LUT R28, R30, 0x7f, RZ, 0xc0, !PT ;  /* 0x0000007f1e1c7812 */ /* 0x000fe200078ec0ff */
[----:B------:R-:W-:Y:S01]  /*0090*/  BSSY.RECONVERGENT B0, `(.L_x_0) ;  /* 0x00000b7000007945 */ /* 0x000fe20003800200 */
[----:B------:R-:W-:Y:S01]  /*00a0*/  HFMA2 R33, -RZ, RZ, 0, 0 ;  /* 0x00000000ff217431 */ /* 0x000fe200000001ff */
[----:B------:R-:W1:Y:S01]  /*00b0*/  LDCU.64 UR6, c[0x0][0x358] ;  /* 0x00006b00ff0677ac */ /* 0x000e620008000a00 */
[----:B------:R-:W-:Y:S02]  /*00c0*/  SHF.L.U32 R29, R28, 0x2, RZ ;  /* 0x000000021c1d7819 */ /* 0x000fe400000006ff */
[----:B------:R-:W-:Y:S02]  /*00d0*/  LOP3.LUT R31, R30, 0x1f, RZ, 0xc0, !PT ;  /* 0x0000001f1e1f7812 */ /* 0x000fe400078ec0ff */
[----:B------:R-:W-:Y:S02]  /*00e0*/  SHF.R.U32.HI R30, RZ, 0x5, R30 ;  /* 0x00000005ff1e7819 */ /* 0x000fe4000001161e */
[----:B0-----:R-:W-:-:S13]  /*00f0*/  ISETP.GE.AND P0, PT, R29, UR8, PT ;  /* 0x000000081d007c0c */ /* 0x001fda000bf06270 */
[----:B-1----:R-:W-:Y:S05]  /*0100*/  @P0 BRA `(.L_x_1) ;  /* 0x0000000800bc0947 */ /* 0x002fea0003800000 */
[----:B------:R-:W-:Y:S01]  /*0110*/  LOP3.LUT R32, RZ, R29, RZ, 0x33, !PT ;  /* 0x0000001dff207212 */ /* 0x000fe200078e33ff */
[----:B------:R-:W-:Y:S01]  /*0120*/  IMAD R0, R2, UR8, RZ ;  /* 0x0000000802007c24 */ /* 0x000fe2000f8e02ff */
[----:B------:R-:W-:Y:S01]  /*0130*/  BSSY.RECONVERGENT B1, `(.L_x_2) ;  /* 0x0000057000017945 */ /* 0x000fe20003800200 */
[----:B------:R-:W-:Y:S02]  /*0140*/  MOV R33, RZ ;  /* 0x000000ff00217202 */ /* 0x000fe40000000f00 */
[----:B------:R-:W-:Y:S02]  /*0150*/  IADD3 R32, PT, PT, R32, UR8, RZ ;  /* 0x0000000820207c10 */ /* 0x000fe4000fffe0ff */
[----:B------:R-:W-:Y:S02]  /*0160*/  SHF.R.S32.HI R3, RZ, 0x1f, R0 ;  /* 0x0000001fff037819 */ /* 0x000fe40000011400 */
[C---:B------:R-:W-:Y:S02]  /*0170*/  ISETP.GE.U32.AND P1, PT, R32.reuse, 0xe00, PT ;  /* 0x00000e002000780c */ /* 0x040fe40003f26070 */
[----:B------:R-:W-:-:S04]  /*0180*/  LEA.HI R21, R32, 0x1, RZ, 0x17 ;  /* 0x0000000120157811 */ /* 0x000fc800078fb8ff */
[----:B------:R-:W-:-:S04]  /*0190*/  LOP3.LUT R20, R21, 0x7, RZ, 0xc0, !PT ;  /* 0x0000000715147812 */ /* 0x000fc800078ec0ff */
[----:B------:R-:W-:-:S03]  /*01a0*/  ISETP.NE.AND P0, PT, R20, RZ, PT ;  /* 0x000000ff1400720c */ /* 0x000fc60003f05270 */
[----:B------:R-:W-:Y:S10]  /*01b0*/  @!P1 BRA `(.L_x_3) ;  /* 0x0000000400389947 */ /* 0x000ff40003800000 */
[----:B------:R-:W0:Y:S01]  /*01c0*/  LDC.64 R6, c[0x0][0x388] ;  /* 0x0000e200ff067b82 */ /* 0x000e220000000a00 */
[----:B------:R-:W1:Y:S01]  /*01d0*/  LDCU.64 UR4, c[0x0][0x380] ;  /* 0x00007000ff0477ac */ /* 0x000e620008000a00 */
[C---:B------:R-:W-:Y:S02]  /*01e0*/  SHF.L.U64.HI R5, R0.reuse, 0x2, R3 ;  /* 0x0000000200057819 */ /* 0x040fe40000010203 */
[----:B------:R-:W-:Y:S02]  /*01f0*/  SHF.L.U32 R4, R0, 0x2, RZ ;  /* 0x0000000200047819 */ /* 0x000fe400000006ff */
[----:B------:R-:W-:Y:S02]  /*0200*/  LOP3.LUT R22, R21, 0xfffff8, RZ, 0xc0, !PT ;  /* 0x00fffff815167812 */ /* 0x000fe400078ec0ff */
[----:B------:R-:W-:Y:S01]  /*0210*/  MOV R33, RZ ;  /* 0x000000ff00217202 */ /* 0x000fe20000000f00 */
[----:B------:R-:W-:Y:S01]  /*0220*/  IMAD.WIDE.U32 R4, R28, 0x10, R4 ;  /* 0x000000101c047825 */ /* 0x000fe200078e0004 */
[----:B------:R-:W-:-:S02]  /*0230*/  IADD3 R22, PT, PT, -R22, RZ, RZ ;  /* 0x000000ff16167210 */ /* 0x000fc40007ffe1ff */
[----:B-1----:R-:W-:-:S04]  /*0240*/  IADD3 R26, P1, PT, R4, UR4, RZ ;  /* 0x00000004041a7c10 */ /* 0x002fc8000ff3e0ff */
[----:B------:R-:W-:Y:S01]  /*0250*/  IADD3 R26, P2, PT, R26, 0x2000, RZ ;  /* 0x000020001a1a7810 */ /* 0x000fe20007f5e0ff */
[----:B0-----:R-:W-:-:S03]  /*0260*/  IMAD.WIDE.U32 R6, R28, 0x10, R6 ;  /* 0x000000101c067825 */ /* 0x001fc600078e0006 */
[----:B------:R-:W-:Y:S02]  /*0270*/  IADD3.X R27, PT, PT, RZ, UR5, R5, P2, P1 ;  /* 0x00000005ff1b7c10 */ /* 0x000fe400097e2405 */
[----:B------:R-:W-:-:S04]  /*0280*/  IADD3 R24, P3, PT, R6, 0x2000, RZ ;  /* 0x0000200006187810 */ /* 0x000fc80007f7e0ff */
[----:B------:R-:W-:-:S09]  /*0290*/  IADD3.X R25, PT, PT, RZ, R7, RZ, P3, !PT ;  /* 0x00000007ff197210 */ /* 0x000fd20001ffe4ff */
.L_x_4:
[----:B------:R-:W2:Y:S04]  /*02a0*/  LDG.E.128 R12, desc[UR6][R26.64+-0x2000] ;  /* 0xffe000061a0c7981 */ /* 0x000ea8000c1e1d00 */
[----:B------:R-:W2:Y:S04]  /*02b0*/  LDG.E.128 R16, desc[UR6][R24.64+-0x2000] ;  /* 0xffe0000618107981 */ /* 0x000ea8000c1e1d00 */
[----:B------:R-:W3:Y:S04]  /*02c0*/  LDG.E.128 R4, desc[UR6][R26.64+-0x1800] ;  /* 0xffe800061a047981 */ /* 0x000ee8000c1e1d00 */
[----:B------:R-:W3:Y:S01]  /*02d0*/  LDG.E.128 R8, desc[UR6][R24.64+-0x1800] ;  /* 0xffe8000618087981 */ /* 0x000ee2000c1e1d00 */
[----:B--2---:R-:W-:-:S04]  /*02e0*/  FMUL R13, R13, R17 ;  /* 0x000000110d0d7220 */ /* 0x004fc80000400000 */
[----:B------:R-:W-:Y:S01]  /*02f0*/  FFMA R13, R12, R16, R13 ;  /* 0x000000100c0d7223 */ /* 0x000fe2000000000d */
[----:B---3--:R-:W-:-:S03]  /*0300*/  FMUL R5, R5, R9 ;  /* 0x0000000905057220 */ /* 0x008fc60000400000 */
[----:B------:R-:W-:Y:S01]  /*0310*/  FFMA R14, R14, R18, R13 ;  /* 0x000000120e0e7223 */ /* 0x000fe2000000000d */
[----:B------:R-:W-:-:S03]  /*0320*/  FFMA R5, R4, R8, R5 ;  /* 0x0000000804057223 */ /* 0x000fc60000000005 */
[----:B------:R-:W-:Y:S02]  /*0330*/  FFMA R34, R15, R19, R14 ;  /* 0x000000130f227223 */ /* 0x000fe4000000000e */
[----:B------:R-:W2:Y:S01]  /*0340*/  LDG.E.128 R12, desc[UR6][R26.64+-0x1000] ;  /* 0xfff000061a0c7981 */ /* 0x000ea2000c1e1d00 */
[----:B------:R-:W-:-:S03]  /*0350*/  FFMA R6, R6, R10, R5 ;  /* 0x0000000a06067223 */ /* 0x000fc60000000005 */
[----:B------:R-:W2:Y:S01]  /*0360*/  LDG.E.128 R16, desc[UR6][R24.64+-0x1000] ;  /* 0xfff0000618107981 */ /* 0x000ea2000c1e1d00 */
[----:B------:R-:W-:-:S03]  /*0370*/  FFMA R23, R7, R11, R6 ;  /* 0x0000000b07177223 */ /* 0x000fc60000000006 */
[----:B------:R-:W3:Y:S04]  /*0380*/  LDG.E.128 R4, desc[UR6][R26.64+-0x800] ;  /* 0xfff800061a047981 */ /* 0x000ee8000c1e1d00 */
[----:B------:R-:W3:Y:S01]  /*0390*/  LDG.E.128 R8, desc[UR6][R24.64+-0x800] ;  /* 0xfff8000618087981 */ /* 0x000ee2000c1e1d00 */
[----:B------:R-:W-:-:S04]  /*03a0*/  FADD R34, R34, R33 ;  /* 0x0000002122227221 */ /* 0x000fc80000000000 */
[----:B------:R-:W-:Y:S01]  /*03b0*/  FADD R34, R34, R23 ;  /* 0x0000001722227221 */ /* 0x000fe20000000000 */
        /* <DEDUP_REMOVED lines=24> */
[----:B------:R0:W3:Y:S04]  /*0540*/  LDG.E.128 R4, desc[UR6][R26.64+0x1800] ;  /* 0x001800061a047981 */ /* 0x0000e8000c1e1d00 */
[----:B------:R1:W3:Y:S01]  /*0550*/  LDG.E.128 R8, desc[UR6][R24.64+0x1800] ;  /* 0x0018000618087981 */ /* 0x0002e2000c1e1d00 */
[----:B------:R-:W-:Y:S01]  /*0560*/  IADD3 R22, PT, PT, R22, 0x8, RZ ;  /* 0x0000000816167810 */ /* 0x000fe20007ffe0ff */
[----:B------:R-:W-:-:S03]  /*0570*/  FADD R34, R34, R33 ;  /* 0x0000002122227221 */ /* 0x000fc60000000000 */
[----:B------:R-:W-:Y:S01]  /*0580*/  ISETP.NE.AND P1, PT, R22, RZ, PT ;  /* 0x000000ff1600720c */ /* 0x000fe20003f25270 */
[----:B------:R-:W-:Y:S01]  /*0590*/  FADD R23, R34, R23 ;  /* 0x0000001722177221 */ /* 0x000fe20000000000 */
[----:B0-----:R-:W-:Y:S02]  /*05a0*/  IADD3 R26, P2, PT, R26, 0x4000, RZ ;  /* 0x000040001a1a7810 */ /* 0x001fe40007f5e0ff */
[----:B-1----:R-:W-:Y:S02]  /*05b0*/  IADD3 R24, P3, PT, R24, 0x4000, RZ ;  /* 0x0000400018187810 */ /* 0x002fe40007f7e0ff */
[----:B------:R-:W-:Y:S02]  /*05c0*/  IADD3.X R27, PT, PT, RZ, R27, RZ, P2, !PT ;  /* 0x0000001bff1b7210 */ /* 0x000fe400017fe4ff */
[----:B------:R-:W-:Y:S02]  /*05d0*/  IADD3.X R25, PT, PT, RZ, R25, RZ, P3, !PT ;  /* 0x00000019ff197210 */ /* 0x000fe40001ffe4ff */
[----:B------:R-:W-:Y:S01]  /*05e0*/  IADD3 R29, PT, PT, R29, 0x1000, RZ ;  /* 0x000010001d1d7810 */ /* 0x000fe20007ffe0ff */
[----:B--2---:R-:W-:-:S04]  /*05f0*/  FMUL R13, R17, R13 ;  /* 0x0000000d110d7220 */ /* 0x004fc80000400000 */
[----:B------:R-:W-:Y:S01]  /*0600*/  FFMA R13, R16, R12, R13 ;  /* 0x0000000c100d7223 */ /* 0x000fe2000000000d */
[----:B---3--:R-:W-:-:S03]  /*0610*/  FMUL R5, R5, R9 ;  /* 0x0000000905057220 */ /* 0x008fc60000400000 */
[----:B------:R-:W-:Y:S01]  /*0620*/  FFMA R14, R18, R14, R13 ;  /* 0x0000000e120e7223 */ /* 0x000fe2000000000d */
[----:B------:R-:W-:-:S03]  /*0630*/  FFMA R5, R4, R8, R5 ;  /* 0x0000000804057223 */ /* 0x000fc60000000005 */
[----:B------:R-:W-:Y:S01]  /*0640*/  FFMA R14, R19, R15, R14 ;  /* 0x0000000f130e7223 */ /* 0x000fe2000000000e */
[----:B------:R-:W-:-:S03]  /*0650*/  FFMA R6, R6, R10, R5 ;  /* 0x0000000a06067223 */ /* 0x000fc60000000005 */
[----:B------:R-:W-:Y:S01]  /*0660*/  FADD R14, R23, R14 ;  /* 0x0000000e170e7221 */ /* 0x000fe20000000000 */
[----:B------:R-:W-:-:S04]  /*0670*/  FFMA R7, R7, R11, R6 ;  /* 0x0000000b07077223 */ /* 0x000fc80000000006 */
[----:B------:R-:W-:Y:S01]  /*0680*/  FADD R33, R14, R7 ;  /* 0x000000070e217221 */ /* 0x000fe20000000000 */
[----:B------:R-:W-:Y:S06]  /*0690*/  @P1 BRA `(.L_x_4) ;  /* 0xfffffffc00001947 */ /* 0x000fec000383ffff */
.L_x_3:
[----:B------:R-:W-:Y:S05]  /*06a0*/  BSYNC.RECONVERGENT B1 ;  /* 0x0000000000017941 */ /* 0x000fea0003800200 */
.L_x_2:
[----:B------:R-:W-:Y:S05]  /*06b0*/  @!P0 BRA `(.L_x_1) ;  /* 0x0000000400508947 */ /* 0x000fea0003800000 */
[----:B------:R-:W-:Y:S01]  /*06c0*/  ISETP.GE.U32.AND P0, PT, R20, 0x4, PT ;  /* 0x000000041400780c */ /* 0x000fe20003f06070 */
[----:B------:R-:W-:Y:S01]  /*06d0*/  BSSY.RECONVERGENT B1, `(.L_x_5) ;  /* 0x0000027000017945 */ /* 0x000fe20003800200 */
[----:B------:R-:W-:-:S11]  /*06e0*/  LOP3.LUT P1, R34, R21, 0x3, RZ, 0xc0, !PT ;  /* 0x0000000315227812 */ /* 0x000fd6000782c0ff */
[----:B------:R-:W-:Y:S05]  /*06f0*/  @!P0 BRA `(.L_x_6) ;  /* 0x0000000000908947 */ /* 0x000fea0003800000 */
[----:B------:R-:W0:Y:S01]  /*0700*/  LDC.64 R20, c[0x0][0x388] ;  /* 0x0000e200ff147b82 */ /* 0x000e220000000a00 */
[----:B------:R-:W1:Y:S01]  /*0710*/  LDCU.64 UR4, c[0x0][0x380] ;  /* 0x00007000ff0477ac */ /* 0x000e620008000a00 */
[----:B------:R-:W-:-:S04]  /*0720*/  IADD3 R4, P0, PT, R29, R0, RZ ;  /* 0x000000001d047210 */ /* 0x000fc80007f1e0ff */
[----:B------:R-:W-:Y:S02]  /*0730*/  IADD3.X R5, PT, PT, RZ, R3, RZ, P0, !PT ;  /* 0x00000003ff057210 */ /* 0x000fe400007fe4ff */
[----:B-1----:R-:W-:-:S04]  /*0740*/  LEA R36, P0, R4, UR4, 0x2 ;  /* 0x0000000404247c11 */ /* 0x002fc8000f8010ff */
[----:B------:R-:W-:Y:S01]  /*0750*/  LEA.HI.X R37, R4, UR5, R5, 0x2, P0 ;  /* 0x0000000504257c11 */ /* 0x000fe200080f1405 */
[----:B0-----:R-:W-:-:S04]  /*0760*/  IMAD.WIDE.U32 R20, R29, 0x4, R20 ;  /* 0x000000041d147825 */ /* 0x001fc800078e0014 */
[----:B------:R-:W2:Y:S04]  /*0770*/  LDG.E.128 R16, desc[UR6][R36.64] ;  /* 0x0000000624107981 */ /* 0x000ea8000c1e1d00 */
[----:B------:R-:W2:Y:S04]  /*0780*/  LDG.E.128 R12, desc[UR6][R20.64] ;  /* 0x00000006140c7981 */ /* 0x000ea8000c1e1d00 */
[----:B------:R-:W3:Y:S04]  /*0790*/  LDG.E.128 R4, desc[UR6][R20.64+0x800] ;  /* 0x0008000614047981 */ /* 0x000ee8000c1e1d00 */
[----:B------:R-:W3:Y:S04]  /*07a0*/  LDG.E.128 R8, desc[UR6][R36.64+0x800] ;  /* 0x0008000624087981 */ /* 0x000ee8000c1e1d00 */
[----:B------:R-:W4:Y:S01]  /*07b0*/  LDG.E.128 R24, desc[UR6][R36.64+0x1800] ;  /* 0x0018000624187981 */ /* 0x000f22000c1e1d00 */
[----:B--2---:R-:W-:-:S04]  /*07c0*/  FMUL R13, R17, R13 ;  /* 0x0000000d110d7220 */ /* 0x004fc80000400000 */
[----:B------:R-:W-:-:S04]  /*07d0*/  FFMA R13, R16, R12, R13 ;  /* 0x0000000c100d7223 */ /* 0x000fc8000000000d */
[----:B------:R-:W-:Y:S01]  /*07e0*/  FFMA R14, R18, R14, R13 ;  /* 0x0000000e120e7223 */ /* 0x000fe2000000000d */
[----:B---3--:R-:W-:-:S04]  /*07f0*/  FMUL R5, R9, R5 ;  /* 0x0000000509057220 */ /* 0x008fc80000400000 */
[----:B------:R-:W-:Y:S01]  /*0800*/  FFMA R5, R8, R4, R5 ;  /* 0x0000000408057223 */ /* 0x000fe20000000005 */
[----:B------:R-:W-:Y:S02]  /*0810*/  FFMA R4, R19, R15, R14 ;  /* 0x0000000f13047223 */ /* 0x000fe4000000000e */
[----:B------:R-:W2:Y:S04]  /*0820*/  LDG.E.128 R12, desc[UR6][R20.64+0x1000] ;  /* 0x00100006140c7981 */ /* 0x000ea8000c1e1d00 */
[----:B------:R-:W2:Y:S04]  /*0830*/  LDG.E.128 R16, desc[UR6][R36.64+0x1000] ;  /* 0x0010000624107981 */ /* 0x000ea8000c1e1d00 */
[----:B------:R-:W4:Y:S01]  /*0840*/  LDG.E.128 R20, desc[UR6][R20.64+0x1800] ;  /* 0x0018000614147981 */ /* 0x000f22000c1e1d00 */
[----:B------:R-:W-:Y:S01]  /*0850*/  FFMA R6, R10, R6, R5 ;  /* 0x000000060a067223 */ /* 0x000fe20000000005 */
[----:B------:R-:W-:-:S03]  /*0860*/  FADD R4, R33, R4 ;  /* 0x0000000421047221 */ /* 0x000fc60000000000 */
[----:B------:R-:W-:-:S04]  /*0870*/  FFMA R7, R11, R7, R6 ;  /* 0x000000070b077223 */ /* 0x000fc80000000006 */
[----:B------:R-:W-:Y:S01]  /*0880*/  FADD R4, R4, R7 ;  /* 0x0000000704047221 */ /* 0x000fe20000000000 */
[----:B------:R-:W-:Y:S01]  /*0890*/  IADD3 R29, PT, PT, R29, 0x800, RZ ;  /* 0x000008001d1d7810 */ /* 0x000fe20007ffe0ff */
[----:B--2---:R-:W-:-:S04]  /*08a0*/  FMUL R13, R17, R13 ;  /* 0x0000000d110d7220 */ /* 0x004fc80000400000 */
[----:B------:R-:W-:Y:S01]  /*08b0*/  FFMA R13, R16, R12, R13 ;  /* 0x0000000c100d7223 */ /* 0x000fe2000000000d */
[----:B----4-:R-:W-:-:S03]  /*08c0*/  FMUL R25, R25, R21 ;  /* 0x0000001519197220 */ /* 0x010fc60000400000 */
[----:B------:R-:W-:Y:S01]  /*08d0*/  FFMA R14, R18, R14, R13 ;  /* 0x0000000e120e7223 */ /* 0x000fe2000000000d */
[----:B------:R-:W-:-:S03]  /*08e0*/  FFMA R25, R24, R20, R25 ;  /* 0x0000001418197223 */ /* 0x000fc60000000019 */
[----:B------:R-:W-:Y:S01]  /*08f0*/  FFMA R15, R19, R15, R14 ;  /* 0x0000000f130f7223 */ /* 0x000fe2000000000e */
[----:B------:R-:W-:-:S03]  /*0900*/  FFMA R22, R26, R22, R25 ;  /* 0x000000161a167223 */ /* 0x000fc60000000019 */
[----:B------:R-:W-:Y:S01]  /*0910*/  FADD R4, R4, R15 ;  /* 0x0000000f04047221 */ /* 0x000fe20000000000 */
[----:B------:R-:W-:-:S04]  /*0920*/  FFMA R23, R27, R23, R22 ;  /* 0x000000171b177223 */ /* 0x000fc80000000016 */
[----:B------:R-:W-:-:S07]  /*0930*/  FADD R33, R4, R23 ;  /* 0x0000001704217221 */ /* 0x000fce0000000000 */
.L_x_6:
[----:B------:R-:W-:Y:S05]  /*0940*/  BSYNC.RECONVERGENT B1 ;  /* 0x0000000000017941 */ /* 0x000fea0003800200 */
.L_x_5:
[----:B------:R-:W-:Y:S05]  /*0950*/  @!P1 BRA `(.L_x_1) ;  /* 0x0000000000a89947 */ /* 0x000fea0003800000 */
[----:B------:R-:W-:Y:S01]  /*0960*/  ISETP.NE.AND P1, PT, R34, 0x1, PT ;  /* 0x000000012200780c */ /* 0x000fe20003f25270 */
[----:B------:R-:W-:Y:S01]  /*0970*/  BSSY.RECONVERGENT B1, `(.L_x_7) ;  /* 0x0000019000017945 */ /* 0x000fe20003800200 */
[----:B------:R-:W-:-:S11]  /*0980*/  LOP3.LUT P0, RZ, R32, 0x200, RZ, 0xc0, !PT ;  /* 0x0000020020ff7812 */ /* 0x000fd6000780c0ff */
        /* <DEDUP_REMOVED lines=11> */
[----:B------:R-:W3:Y:S01]  /*0a40*/  LDG.E.128 R16, desc[UR6][R20.64+0x800] ;  /* 0x0008000614107981 */ /* 0x000ee2000c1e1d00 */
        /* <DEDUP_REMOVED lines=10> */
[----:B------:R-:W-:-:S07]  /*0af0*/  FADD R33, R6, R15 ;  /* 0x0000000f06217221 */ /* 0x000fce0000000000 */
.L_x_8:
[----:B------:R-:W-:Y:S05]  /*0b00*/  BSYNC.RECONVERGENT B1 ;  /* 0x0000000000017941 */ /* 0x000fea0003800200 */
.L_x_7:
[----:B------:R-:W-:Y:S05]  /*0b10*/  @P0 BRA `(.L_x_1) ;  /* 0x0000000000380947 */ /* 0x000fea0003800000 */
[----:B------:R-:W0:Y:S01]  /*0b20*/  LDC.64 R4, c[0x0][0x388] ;  /* 0x0000e200ff047b82 */ /* 0x000e220000000a00 */
[----:B------:R-:W1:Y:S01]  /*0b30*/  LDCU.64 UR4, c[0x0][0x380] ;  /* 0x00007000ff0477ac */ /* 0x000e620008000a00 */
[----:B------:R-:W-:-:S04]  /*0b40*/  IADD3 R0, P0, PT, R0, R29, RZ ;  /* 0x0000001d00007210 */ /* 0x000fc80007f1e0ff */
[----:B------:R-:W-:Y:S02]  /*0b50*/  IADD3.X R3, PT, PT, RZ, R3, RZ, P0, !PT ;  /* 0x00000003ff037210 */ /* 0x000fe400007fe4ff */
[----:B-1----:R-:W-:-:S04]  /*0b60*/  LEA R8, P0, R0, UR4, 0x2 ;  /* 0x0000000400087c11 */ /* 0x002fc8000f8010ff */
[----:B------:R-:W-:Y:S01]  /*0b70*/  LEA.HI.X R9, R0, UR5, R3, 0x2, P0 ;  /* 0x0000000500097c11 */ /* 0x000fe200080f1403 */
[----:B0-----:R-:W-:-:S05]  /*0b80*/  IMAD.WIDE.U32 R4, R29, 0x4, R4 ;  /* 0x000000041d047825 */ /* 0x001fca00078e0004 */
[----:B------:R-:W2:Y:S04]  /*0b90*/  LDG.E.128 R8, desc[UR6][R8.64] ;  /* 0x0000000608087981 */ /* 0x000ea8000c1e1d00 */
[----:B------:R-:W2:Y:S02]  /*0ba0*/  LDG.E.128 R4, desc[UR6][R4.64] ;  /* 0x0000000604047981 */ /* 0x000ea4000c1e1d00 */
[----:B--2---:R-:W-:-:S04]  /*0bb0*/  FMUL R3, R9, R5 ;  /* 0x0000000509037220 */ /* 0x004fc80000400000 */
[----:B------:R-:W-:-:S04]  /*0bc0*/  FFMA R3, R8, R4, R3 ;  /* 0x0000000408037223 */ /* 0x000fc80000000003 */
[----:B------:R-:W-:-:S04]  /*0bd0*/  FFMA R6, R10, R6, R3 ;  /* 0x000000060a067223 */ /* 0x000fc80000000003 */
[----:B------:R-:W-:-:S04]  /*0be0*/  FFMA R6, R11, R7, R6 ;  /* 0x000000070b067223 */ /* 0x000fc80000000006 */
[----:B------:R-:W-:-:S07]  /*0bf0*/  FADD R33, R33, R6 ;  /* 0x0000000621217221 */ /* 0x000fce0000000000 */
.L_x_1:
[----:B------:R-:W-:Y:S05]  /*0c00*/  BSYNC.RECONVERGENT B0 ;  /* 0x0000000000007941 */ /* 0x000fea0003800200 */
.L_x_0:
[----:B------:R-:W0:Y:S01]  /*0c10*/  SHFL.DOWN PT, R0, R33, 0x10, 0x1f ;  /* 0x0a001f0021007f89 */ /* 0x000e2200000e0000 */
[----:B------:R-:W1:Y:S01]  /*0c20*/  S2UR UR5, SR_CgaCtaId ;  /* 0x00000000000579c3 */ /* 0x000e620000008800 */
[C---:B------:R-:W-:Y:S01]  /*0c30*/  ISETP.NE.AND P0, PT, R31.reuse, RZ, PT ;  /* 0x000000ff1f00720c */ /* 0x040fe20003f05270 */
[----:B------:R-:W-:Y:S01]  /*0c40*/  UMOV UR4, 0x400 ;  /* 0x0000040000047882 */ /* 0x000fe20000000000 */
[----:B------:R-:W-:Y:S01]  /*0c50*/  ISETP.GT.U32.AND P1, PT, R31, 0x3, PT ;  /* 0x000000031f00780c */ /* 0x000fe20003f24070 */
[----:B0-----:R-:W-:Y:S01]  /*0c60*/  FADD R0, R0, R33 ;  /* 0x0000002100007221 */ /* 0x001fe20000000000 */
[----:B-1----:R-:W-:-:S04]  /*0c70*/  ULEA UR4, UR5, UR4, 0x18 ;  /* 0x0000000405047291 */ /* 0x002fc8000f8ec0ff */
[----:B------:R-:W0:Y:S02]  /*0c80*/  SHFL.DOWN PT, R3, R0, 0x8, 0x1f ;  /* 0x09001f0000037f89 */ /* 0x000e2400000e0000 */
[----:B0-----:R-:W-:Y:S01]  /*0c90*/  FADD R3, R0, R3 ;  /* 0x0000000300037221 */ /* 0x001fe20000000000 */
[----:B------:R-:W-:-:S04]  /*0ca0*/  LEA R0, R30, UR4, 0x2 ;  /* 0x000000041e007c11 */ /* 0x000fc8000f8e10ff */
[----:B------:R-:W0:Y:S02]  /*0cb0*/  SHFL.DOWN PT, R4, R3, 0x4, 0x1f ;  /* 0x08801f0003047f89 */ /* 0x000e2400000e0000 */
[----:B0-----:R-:W-:Y:S01]  /*0cc0*/  FADD R4, R3, R4 ;  /* 0x0000000403047221 */ /* 0x001fe20000000000 */
[----:B------:R-:W-:-:S04]  /*0cd0*/  HFMA2 R3, -RZ, RZ, 0, 0 ;  /* 0x00000000ff037431 */ /* 0x000fc800000001ff */
[----:B------:R-:W0:Y:S02]  /*0ce0*/  SHFL.DOWN PT, R5, R4, 0x2, 0x1f ;  /* 0x08401f0004057f89 */ /* 0x000e2400000e0000 */
[----:B0-----:R-:W-:-:S05]  /*0cf0*/  FADD R5, R4, R5 ;  /* 0x0000000504057221 */ /* 0x001fca0000000000 */
[----:B------:R-:W0:Y:S02]  /*0d00*/  SHFL.DOWN PT, R6, R5, 0x1, 0x1f ;  /* 0x08201f0005067f89 */ /* 0x000e2400000e0000 */
[----:B0-----:R-:W-:-:S05]  /*0d10*/  FADD R7, R5, R6 ;  /* 0x0000000605077221 */ /* 0x001fca0000000000 */
[----:B------:R-:W-:Y:S01]  /*0d20*/  @!P0 STS [R0], R7 ;  /* 0x0000000700008388 */ /* 0x000fe20000000800 */
[----:B------:R-:W-:Y:S01]  /*0d30*/  BAR.SYNC.DEFER_BLOCKING 0x0 ;  /* 0x0000000000007b1d */ /* 0x000fe20000010000 */
[----:B------:R-:W-:-:S05]  /*0d40*/  ISETP.NE.AND P0, PT, R28, RZ, PT ;  /* 0x000000ff1c00720c */ /* 0x000fca0003f05270 */
[----:B------:R-:W0:Y:S04]  /*0d50*/  @!P1 LDS R3, [R0] ;  /* 0x0000000000039984 */ /* 0x000e280000000800 */
[----:B0-----:R-:W0:Y:S02]  /*0d60*/  SHFL.BFLY PT, R4, R3, 0x1, 0x1f ;  /* 0x0c201f0003047f89 */ /* 0x001e2400000e0000 */
[----:B0-----:R-:W-:-:S05]  /*0d70*/  FADD R4, R4, R3 ;  /* 0x0000000304047221 */ /* 0x001fca0000000000 */
[----:B------:R-:W0:Y:S02]  /*0d80*/  SHFL.BFLY PT, R5, R4, 0x2, 0x1f ;  /* 0x0c401f0004057f89 */ /* 0x000e2400000e0000 */
[----:B0-----:R-:W-:-:S05]  /*0d90*/  FADD R5, R4, R5 ;  /* 0x0000000504057221 */ /* 0x001fca0000000000 */
[----:B------:R0:W1:Y:S01]  /*0da0*/  SHFL.IDX PT, R9, R5, R30, 0x1f ;  /* 0x00001f1e05097589 */ /* 0x00006200000e0000 */
[----:B------:R-:W-:Y:S05]  /*0db0*/  @P0 EXIT ;  /* 0x000000000000094d */ /* 0x000fea0003800000 */
[----:B0-----:R-:W0:Y:S02]  /*0dc0*/  LDC.64 R4, c[0x0][0x390] ;  /* 0x0000e400ff047b82 */ /* 0x001e240000000a00 */
[----:B0-----:R-:W-:-:S05]  /*0dd0*/  IMAD.WIDE R2, R2, 0x4, R4 ;  /* 0x0000000402027825 */ /* 0x001fca00078e0204 */
[----:B-1----:R-:W-:Y:S01]  /*0de0*/  STG.E desc[UR6][R2.64], R9 ;  /* 0x0000000902007986 */ /* 0x002fe2000c101906 */
[----:B------:R-:W-:Y:S05]  /*0df0*/  EXIT ;  /* 0x000000000000794d */ /* 0x000fea0003800000 */
.L_x_9:
[----:B------:R-:W-:-:S00]  /*0e00*/  BRA `(.L_x_9) ;  /* 0xfffffffc00fc7947 */ /* 0x000fc0000383ffff */
[----:B------:R-:W-:-:S00]  /*0e10*/  NOP ;  /* 0x0000000000007918 */ /* 0x000fc00000000000 */
        /* <DEDUP_REMOVED lines=14> */
.L_x_10:


//--------------------- .nv.shared._Z10gemv_blockILi1EEvPfS0_S0_ii --------------------------
	.section	.nv.shared._Z10gemv_blockILi1EEvPfS0_S0_ii,"aw",@nobits
	.sectionflags	@""
	.align	4
.nv.shared._Z10gemv_blockILi1EEvPfS0_S0_ii:
	.zero		1040


//--------------------- .nv.shared.reserved.0     --------------------------
	.section	.nv.shared.reserved.0,"aw",@nobits
	.weak		__nv_reservedSMEM_offset_0_alias
	.size		__nv_reservedSMEM_offset_0_alias, 0, 64
	.other		__nv_reservedSMEM_offset_0_alias,@"STO_CUDA_RESERVED_SHARED STV_DEFAULT"
__nv_reservedSMEM_offset_0_alias:
	.zero		0
	.zero		64


//--------------------- .nv.constant0._Z10gemv_blockILi1EEvPfS0_S0_ii --------------------------
	.section	.nv.constant0._Z10gemv_blockILi1EEvPfS0_S0_ii,"a",@progbits
	.sectionflags	@""
	.align	4
.nv.constant0._Z10gemv_blockILi1EEvPfS0_S0_ii:
	.zero		928


//--------------------- SYMBOLS --------------------------

	.type		.nv.reservedSmem.offset0,@object
	.size		.nv.reservedSmem.offset0,0x4
	.type		.nv.reservedSmem.cap,@object
	.size		.nv.reservedSmem.cap,0x4
